//
// Generated by NVIDIA NVVM Compiler
//
// Compiler Build ID: CL-36424714
// Cuda compilation tools, release 13.0, V13.0.88
// Based on NVVM 20.0.0
//

.version 9.0
.target sm_100
.address_size 64

	// .globl	_Z9calc_histP8PPMPixelPfi

.visible .entry _Z9calc_histP8PPMPixelPfi(
	.param .u64 .ptr .align 1 _Z9calc_histP8PPMPixelPfi_param_0,
	.param .u64 .ptr .align 1 _Z9calc_histP8PPMPixelPfi_param_1,
	.param .u32 _Z9calc_histP8PPMPixelPfi_param_2
)
{
	.reg .pred 	%p<2>;
	.reg .b32 	%r<8>;
	.reg .b32 	%f<2>;
	.reg .b64 	%rd<14>;

	ld.param.u64 	%rd1, [_Z9calc_histP8PPMPixelPfi_param_0];
	ld.param.u64 	%rd2, [_Z9calc_histP8PPMPixelPfi_param_1];
	ld.param.u32 	%r2, [_Z9calc_histP8PPMPixelPfi_param_2];
	mov.u32 	%r3, %ntid.x;
	mov.u32 	%r4, %ctaid.x;
	mov.u32 	%r5, %tid.x;
	mad.lo.s32 	%r1, %r3, %r4, %r5;
	setp.ge.s32 	%p1, %r1, %r2;
	@%p1 bra 	$L__BB0_2;
	cvta.to.global.u64 	%rd3, %rd1;
	cvta.to.global.u64 	%rd4, %rd2;
	mul.wide.s32 	%rd5, %r1, 3;
	add.s64 	%rd6, %rd3, %rd5;
	ld.global.u8 	%r6, [%rd6];
	mul.wide.u32 	%rd7, %r6, 16;
	ld.global.u8 	%r7, [%rd6+1];
	mul.wide.u32 	%rd8, %r7, 4;
	add.s64 	%rd9, %rd8, %rd7;
	ld.global.u8 	%rd10, [%rd6+2];
	add.s64 	%rd11, %rd9, %rd10;
	shl.b64 	%rd12, %rd11, 2;
	add.s64 	%rd13, %rd4, %rd12;
	atom.global.add.f32 	%f1, [%rd13], 0f3F800000;
$L__BB0_2:
	bar.sync 	0;
	ret;

}


// ===== COMPILED SASS (sm_100) =====

	.target	sm_100

	.elftype	@"ET_EXEC"


//--------------------- .note.nv.tkinfo           --------------------------
	.section	.note.nv.tkinfo,"",@"SHT_NOTE"
	.sectionflags	@"SHF_NOTE_NV_TKINFO"
	.tkinfo
        /*0018*/ 	.word	0x00000002
        /*0030*/ 	.string	""
        /*0030*/ 	.string	"ptxas"
        /*0030*/ 	.string	"Cuda compilation tools, release 13.0, V13.0.88"
        /*0030*/ 	.string	"Build cuda_13.0.r13.0/compiler.36424714_0"
        /*0030*/ 	.string	"-arch sm_100 -m 64 "



//--------------------- .note.nv.cuinfo           --------------------------
	.section	.note.nv.cuinfo,"",@"SHT_NOTE"
	.sectionflags	@"SHF_NOTE_NV_CUINFO"
        /*0018*/ 	.short	0x0002
        /*001a*/ 	.short	0x0064
        /*001c*/ 	.short	0x0082
	.zero		2


//--------------------- .nv.info                  --------------------------
	.section	.nv.info,"",@"SHT_CUDA_INFO"
	.align	4


	//----- nvinfo : EIATTR_REGCOUNT
	.align		4
        /*0000*/ 	.byte	0x04, 0x2f
        /*0002*/ 	.short	(.L_1 - .L_0)
	.align		4
.L_0:
        /*0004*/ 	.word	index@(_Z9calc_histP8PPMPixelPfi)
        /*0008*/ 	.word	0x0000000c


	//----- nvinfo : EIATTR_FRAME_SIZE
	.align		4
.L_1:
        /*000c*/ 	.byte	0x04, 0x11
        /*000e*/ 	.short	(.L_3 - .L_2)
	.align		4
.L_2:
        /*0010*/ 	.word	index@(_Z9calc_histP8PPMPixelPfi)
        /*0014*/ 	.word	0x00000000


	//----- nvinfo : EIATTR_MIN_STACK_SIZE
	.align		4
.L_3:
        /*0018*/ 	.byte	0x04, 0x12
        /*001a*/ 	.short	(.L_5 - .L_4)
	.align		4
.L_4:
        /*001c*/ 	.word	index@(_Z9calc_histP8PPMPixelPfi)
        /*0020*/ 	.word	0x00000000
.L_5:


//--------------------- .nv.compat                --------------------------
	.section	.nv.compat,"",@"SHT_CUDA_COMPAT_INFO"
	.align	4
        /*0000*/ 	.byte	0x02, 0x09, 0x00, 0x00, 0x02, 0x02, 0x01, 0x00, 0x02, 0x05, 0x05, 0x00, 0x03, 0x07, 0x01, 0x01
        /*0010*/ 	.byte	0x02, 0x03, 0x00, 0x00, 0x02, 0x06, 0x01, 0x00, 0x04, 0x0b, 0x08, 0x00, 0x09, 0x00, 0x00, 0x00
        /*0020*/ 	.byte	0x00, 0x00, 0x00, 0x00


//--------------------- .nv.info._Z9calc_histP8PPMPixelPfi --------------------------
	.section	.nv.info._Z9calc_histP8PPMPixelPfi,"",@"SHT_CUDA_INFO"
	.sectionflags	@""
	.align	4


	//----- nvinfo : EIATTR_CUDA_API_VERSION
	.align		4
        /*0000*/ 	.byte	0x04, 0x37
        /*0002*/ 	.short	(.L_7 - .L_6)
.L_6:
        /*0004*/ 	.word	0x00000082


	//----- nvinfo : EIATTR_KPARAM_INFO
	.align		4
.L_7:
        /*0008*/ 	.byte	0x04, 0x17
        /*000a*/ 	.short	(.L_9 - .L_8)
.L_8:
        /*000c*/ 	.word	0x00000000
        /*0010*/ 	.short	0x0002
        /*0012*/ 	.short	0x0010
        /*0014*/ 	.byte	0x00, 0xf0, 0x11, 0x00


	//----- nvinfo : EIATTR_KPARAM_INFO
	.align		4
.L_9:
        /*0018*/ 	.byte	0x04, 0x17
        /*001a*/ 	.short	(.L_11 - .L_10)
.L_10:
        /*001c*/ 	.word	0x00000000
        /*0020*/ 	.short	0x0001
        /*0022*/ 	.short	0x0008
        /*0024*/ 	.byte	0x00, 0xf5, 0x21, 0x00


	//----- nvinfo : EIATTR_KPARAM_INFO
	.align		4
.L_11:
        /*0028*/ 	.byte	0x04, 0x17
        /*002a*/ 	.short	(.L_13 - .L_12)
.L_12:
        /*002c*/ 	.word	0x00000000
        /*0030*/ 	.short	0x0000
        /*0032*/ 	.short	0x0000
        /*0034*/ 	.byte	0x00, 0xf5, 0x21, 0x00


	//----- nvinfo : EIATTR_SPARSE_MMA_MASK
	.align		4
.L_13:
        /*0038*/ 	.byte	0x03, 0x50
        /*003a*/ 	.short	0x0000


	//----- nvinfo : EIATTR_MAXREG_COUNT
	.align		4
        /*003c*/ 	.byte	0x03, 0x1b
        /*003e*/ 	.short	0x00ff


	//----- nvinfo : EIATTR_NUM_BARRIERS
	.align		4
        /*0040*/ 	.byte	0x02, 0x4c
        /*0042*/ 	.byte	0x01
	.zero		1


	//----- nvinfo : EIATTR_MERCURY_ISA_VERSION
	.align		4
        /*0044*/ 	.byte	0x03, 0x5f
        /*0046*/ 	.short	0x0101


	//----- nvinfo : EIATTR_VRC_CTA_INIT_COUNT
	.align		4
        /*0048*/ 	.byte	0x02, 0x4a
	.zero		1
	.zero		1


	//----- nvinfo : EIATTR_EXIT_INSTR_OFFSETS
	.align		4
        /*004c*/ 	.byte	0x04, 0x1c
        /*004e*/ 	.short	(.L_15 - .L_14)


	//   ....[0]....
.L_14:
        /*0050*/ 	.word	0x000001a0


	//----- nvinfo : EIATTR_CRS_STACK_SIZE
	.align		4
.L_15:
        /*0054*/ 	.byte	0x04, 0x1e
        /*0056*/ 	.short	(.L_17 - .L_16)
.L_16:
        /*0058*/ 	.word	0x00000000


	//----- nvinfo : EIATTR_CBANK_PARAM_SIZE
	.align		4
.L_17:
        /*005c*/ 	.byte	0x03, 0x19
        /*005e*/ 	.short	0x0014


	//----- nvinfo : EIATTR_PARAM_CBANK
	.align		4
        /*0060*/ 	.byte	0x04, 0x0a
        /*0062*/ 	.short	(.L_19 - .L_18)
	.align		4
.L_18:
        /*0064*/ 	.word	index@(.nv.constant0._Z9calc_histP8PPMPixelPfi)
        /*0068*/ 	.short	0x0380
        /*006a*/ 	.short	0x0014


	//----- nvinfo : EIATTR_SW_WAR
	.align		4
.L_19:
        /*006c*/ 	.byte	0x04, 0x36
        /*006e*/ 	.short	(.L_21 - .L_20)
.L_20:
        /*0070*/ 	.word	0x00000008
.L_21:


//--------------------- .nv.callgraph             --------------------------
	.section	.nv.callgraph,"",@"SHT_CUDA_CALLGRAPH"
	.align	4
	.sectionentsize	8
	.align		4
        /*0000*/ 	.word	0x00000000
	.align		4
        /*0004*/ 	.word	0xffffffff
	.align		4
        /*0008*/ 	.word	0x00000000
	.align		4
        /*000c*/ 	.word	0xfffffffe
	.align		4
        /*0010*/ 	.word	0x00000000
	.align		4
        /*0014*/ 	.word	0xfffffffd
	.align		4
        /*0018*/ 	.word	0x00000000
	.align		4
        /*001c*/ 	.word	0xfffffffc


//--------------------- .text._Z9calc_histP8PPMPixelPfi --------------------------
	.section	.text._Z9calc_histP8PPMPixelPfi,"ax",@progbits
	.align	128
        .global         _Z9calc_histP8PPMPixelPfi
        .type           _Z9calc_histP8PPMPixelPfi,@function
        .size           _Z9calc_histP8PPMPixelPfi,(.L_x_3 - _Z9calc_histP8PPMPixelPfi)
        .other          _Z9calc_histP8PPMPixelPfi,@"STO_CUDA_ENTRY STV_DEFAULT"
_Z9calc_histP8PPMPixelPfi:
.text._Z9calc_histP8PPMPixelPfi:
[----:B------:R-:W-:Y:S01]  /*0000*/  LDC R1, c[0x0][0x37c] ;  /* 0x0000df00ff017b82 */ /* 0x000fe20000000800 */
[----:B------:R-:W0:Y:S01]  /*0010*/  S2R R5, SR_CTAID.X ;  /* 0x0000000000057919 */ /* 0x000e220000002500 */
[----:B------:R-:W0:Y:S01]  /*0020*/  LDCU UR4, c[0x0][0x360] ;  /* 0x00006c00ff0477ac */ /* 0x000e220008000800 */
[----:B------:R-:W-:Y:S01]  /*0030*/  BSSY.RECONVERGENT B0, `(.L_x_0) ;  /* 0x0000015000007945 */ /* 0x000fe20003800200 */
[----:B------:R-:W0:Y:S01]  /*0040*/  S2R R0, SR_TID.X ;  /* 0x0000000000007919 */ /* 0x000e220000002100 */
[----:B------:R-:W1:Y:S01]  /*0050*/  LDCU UR5, c[0x0][0x390] ;  /* 0x00007200ff0577ac */ /* 0x000e620008000800 */
[----:B0-----:R-:W-:-:S05]  /*0060*/  IMAD R5, R5, UR4, R0 ;  /* 0x0000000405057c24 */ /* 0x001fca000f8e0200 */
[----:B-1----:R-:W-:-:S13]  /*0070*/  ISETP.GE.AND P0, PT, R5, UR5, PT ;  /* 0x0000000505007c0c */ /* 0x002fda000bf06270 */
[----:B------:R-:W-:Y:S05]  /*0080*/  @P0 BRA `(.L_x_1) ;  /* 0x00000000003c0947 */ /* 0x000fea0003800000 */
[----:B------:R-:W0:Y:S01]  /*0090*/  LDC.64 R2, c[0x0][0x380] ;  /* 0x0000e000ff027b82 */ /* 0x000e220000000a00 */
[----:B------:R-:W1:Y:S01]  /*00a0*/  LDCU.64 UR4, c[0x0][0x358] ;  /* 0x00006b00ff0477ac */ /* 0x000e620008000a00 */
[----:B------:R-:W2:Y:S01]  /*00b0*/  LDCU.64 UR6, c[0x0][0x388] ;  /* 0x00007100ff0677ac */ /* 0x000ea20008000a00 */
[----:B0-----:R-:W-:-:S05]  /*00c0*/  IMAD.WIDE R2, R5, 0x3, R2 ;  /* 0x0000000305027825 */ /* 0x001fca00078e0202 */
[----:B-1----:R-:W3:Y:S04]  /*00d0*/  LDG.E.U8 R4, desc[UR4][R2.64] ;  /* 0x0000000402047981 */ /* 0x002ee8000c1e1100 */
[----:B------:R-:W4:Y:S04]  /*00e0*/  LDG.E.U8 R7, desc[UR4][R2.64+0x1] ;  /* 0x0000010402077981 */ /* 0x000f28000c1e1100 */
[----:B------:R-:W5:Y:S01]  /*00f0*/  LDG.E.U8 R9, desc[UR4][R2.64+0x2] ;  /* 0x0000020402097981 */ /* 0x000f62000c1e1100 */
[----:B---3--:R-:W-:-:S04]  /*0100*/  IMAD.WIDE.U32 R4, R4, 0x10, RZ ;  /* 0x0000001004047825 */ /* 0x008fc800078e00ff */
[----:B----4-:R-:W-:-:S04]  /*0110*/  IMAD.WIDE.U32 R4, R7, 0x4, R4 ;  /* 0x0000000407047825 */ /* 0x010fc800078e0004 */
[----:B------:R-:W-:Y:S01]  /*0120*/  HFMA2 R7, -RZ, RZ, 1.875, 0 ;  /* 0x3f800000ff077431 */ /* 0x000fe200000001ff */
[----:B-----5:R-:W-:-:S04]  /*0130*/  IADD3 R9, P0, PT, R4, R9, RZ ;  /* 0x0000000904097210 */ /* 0x020fc80007f1e0ff */
[----:B------:R-:W-:Y:S02]  /*0140*/  IADD3.X R0, PT, PT, RZ, R5, RZ, P0, !PT ;  /* 0x00000005ff007210 */ /* 0x000fe400007fe4ff */
[----:B--2---:R-:W-:-:S04]  /*0150*/  LEA R4, P0, R9, UR6, 0x2 ;  /* 0x0000000609047c11 */ /* 0x004fc8000f8010ff */
[----:B------:R-:W-:-:S05]  /*0160*/  LEA.HI.X R5, R9, UR7, R0, 0x2, P0 ;  /* 0x0000000709057c11 */ /* 0x000fca00080f1400 */
[----:B------:R0:W-:Y:S04]  /*0170*/  REDG.E.ADD.F32.FTZ.RN.STRONG.GPU desc[UR4][R4.64], R7 ;  /* 0x00000007040079a6 */ /* 0x0001e8000c12f304 */
.L_x_1:
[----:B------:R-:W-:Y:S05]  /*0180*/  BSYNC.RECONVERGENT B0 ;  /* 0x0000000000007941 */ /* 0x000fea0003800200 */
.L_x_0:
[----:B------:R-:W-:Y:S06]  /*0190*/  BAR.SYNC.DEFER_BLOCKING 0x0 ;  /* 0x0000000000007b1d */ /* 0x000fec0000010000 */
[----:B------:R-:W-:Y:S05]  /*01a0*/  EXIT ;  /* 0x000000000000794d */ /* 0x000fea0003800000 */
.L_x_2:
[----:B------:R-:W-:-:S00]  /*01b0*/  BRA `(.L_x_2) ;  /* 0xfffffffc00fc7947 */ /* 0x000fc0000383ffff */
[----:B------:R-:W-:-:S00]  /*01c0*/  NOP ;  /* 0x0000000000007918 */ /* 0x000fc00000000000 */
        /* <DEDUP_REMOVED lines=11> */
.L_x_3:


//--------------------- .nv.shared.reserved.0     --------------------------
	.section	.nv.shared.reserved.0,"aw",@nobits
	.weak		__nv_reservedSMEM_offset_0_alias
	.size		__nv_reservedSMEM_offset_0_alias, 0, 64
	.other		__nv_reservedSMEM_offset_0_alias,@"STO_CUDA_RESERVED_SHARED STV_DEFAULT"
__nv_reservedSMEM_offset_0_alias:
	.zero		0
	.zero		64


//--------------------- .nv.constant0._Z9calc_histP8PPMPixelPfi --------------------------
	.section	.nv.constant0._Z9calc_histP8PPMPixelPfi,"a",@progbits
	.sectionflags	@""
	.align	4
.nv.constant0._Z9calc_histP8PPMPixelPfi:
	.zero		916


//--------------------- SYMBOLS --------------------------

	.type		.nv.reservedSmem.offset0,@object
	.size		.nv.reservedSmem.offset0,0x4
